	.headerflags	@"EF_CUDA_TEXMODE_UNIFIED EF_CUDA_64BIT_ADDRESS EF_CUDA_ACCELERATORS EF_CUDA_SM90 EF_CUDA_VIRTUAL_SM(EF_CUDA_SM90)"
	.elftype	@"ET_EXEC"


//--------------------- .nv.info                  --------------------------
	.section	.nv.info,"",@"SHT_CUDA_INFO"
	.align	4


	//----- nvinfo : EIATTR_REGCOUNT
	.align		4
        /*0000*/ 	.byte	0x04, 0x2f
        /*0002*/ 	.short	(.L_3 - .L_2)
	.align		4
.L_2:
        /*0004*/ 	.word	index@(triton_poi_fused__native_batch_norm_legit_no_training_silu_41)
        /*0008*/ 	.word	0x00000010


	//----- nvinfo : EIATTR_MIN_STACK_SIZE
	.align		4
.L_3:
        /*000c*/ 	.byte	0x04, 0x12
        /*000e*/ 	.short	(.L_5 - .L_4)
	.align		4
.L_4:
        /*0010*/ 	.word	index@(triton_poi_fused__native_batch_norm_legit_no_training_silu_41)
        /*0014*/ 	.word	0x00000000


	//----- nvinfo : EIATTR_FRAME_SIZE
	.align		4
.L_5:
        /*0018*/ 	.byte	0x04, 0x11
        /*001a*/ 	.short	(.L_7 - .L_6)
	.align		4
.L_6:
        /*001c*/ 	.word	index@(triton_poi_fused__native_batch_norm_legit_no_training_silu_41)
        /*0020*/ 	.word	0x00000000


	//----- nvinfo : EIATTR_MIN_STACK_SIZE
	.align		4
.L_7:
        /*0024*/ 	.byte	0x04, 0x12
        /*0026*/ 	.short	(.L_9 - .L_8)
	.align		4
.L_8:
        /*0028*/ 	.word	index@(triton_poi_fused__native_batch_norm_legit_no_training_silu_41)
        /*002c*/ 	.word	0x00000000
.L_9:


//--------------------- .nv.info.triton_poi_fused__native_batch_norm_legit_no_training_silu_41 --------------------------
	.section	.nv.info.triton_poi_fused__native_batch_norm_legit_no_training_silu_41,"",@"SHT_CUDA_INFO"
	.sectionflags	@""
	.align	4


	//----- nvinfo : EIATTR_CUDA_API_VERSION
	.align		4
        /*0000*/ 	.byte	0x04, 0x37
        /*0002*/ 	.short	(.L_11 - .L_10)
.L_10:
        /*0004*/ 	.word	0x0000007c


	//----- nvinfo : EIATTR_KPARAM_INFO
	.align		4
.L_11:
        /*0008*/ 	.byte	0x04, 0x17
        /*000a*/ 	.short	(.L_13 - .L_12)
.L_12:
        /*000c*/ 	.word	0x00000000
        /*0010*/ 	.short	0x0006
        /*0012*/ 	.short	0x0030
        /*0014*/ 	.byte	0x00, 0xf0, 0x11, 0x00


	//----- nvinfo : EIATTR_KPARAM_INFO
	.align		4
.L_13:
        /*0018*/ 	.byte	0x04, 0x17
        /*001a*/ 	.short	(.L_15 - .L_14)
.L_14:
        /*001c*/ 	.word	0x00000000
        /*0020*/ 	.short	0x0005
        /*0022*/ 	.short	0x0028
        /*0024*/ 	.byte	0x00, 0xf4, 0x21, 0x00


	//----- nvinfo : EIATTR_KPARAM_INFO
	.align		4
.L_15:
        /*0028*/ 	.byte	0x04, 0x17
        /*002a*/ 	.short	(.L_17 - .L_16)
.L_16:
        /*002c*/ 	.word	0x00000000
        /*0030*/ 	.short	0x0004
        /*0032*/ 	.short	0x0020
        /*0034*/ 	.byte	0x00, 0xf4, 0x21, 0x00


	//----- nvinfo : EIATTR_KPARAM_INFO
	.align		4
.L_17:
        /*0038*/ 	.byte	0x04, 0x17
        /*003a*/ 	.short	(.L_19 - .L_18)
.L_18:
        /*003c*/ 	.word	0x00000000
        /*0040*/ 	.short	0x0003
        /*0042*/ 	.short	0x0018
        /*0044*/ 	.byte	0x00, 0xf4, 0x21, 0x00


	//----- nvinfo : EIATTR_KPARAM_INFO
	.align		4
.L_19:
        /*0048*/ 	.byte	0x04, 0x17
        /*004a*/ 	.short	(.L_21 - .L_20)
.L_20:
        /*004c*/ 	.word	0x00000000
        /*0050*/ 	.short	0x0002
        /*0052*/ 	.short	0x0010
        /*0054*/ 	.byte	0x00, 0xf4, 0x21, 0x00


	//----- nvinfo : EIATTR_KPARAM_INFO
	.align		4
.L_21:
        /*0058*/ 	.byte	0x04, 0x17
        /*005a*/ 	.short	(.L_23 - .L_22)
.L_22:
        /*005c*/ 	.word	0x00000000
        /*0060*/ 	.short	0x0001
        /*0062*/ 	.short	0x0008
        /*0064*/ 	.byte	0x00, 0xf4, 0x21, 0x00


	//----- nvinfo : EIATTR_KPARAM_INFO
	.align		4
.L_23:
        /*0068*/ 	.byte	0x04, 0x17
        /*006a*/ 	.short	(.L_25 - .L_24)
.L_24:
        /*006c*/ 	.word	0x00000000
        /*0070*/ 	.short	0x0000
        /*0072*/ 	.short	0x0000
        /*0074*/ 	.byte	0x00, 0xf4, 0x21, 0x00


	//----- nvinfo : EIATTR_SPARSE_MMA_MASK
	.align		4
.L_25:
        /*0078*/ 	.byte	0x03, 0x50
        /*007a*/ 	.short	0x0000


	//----- nvinfo : EIATTR_MAXREG_COUNT
	.align		4
        /*007c*/ 	.byte	0x03, 0x1b
        /*007e*/ 	.short	0x00ff


	//----- nvinfo : EIATTR_EXIT_INSTR_OFFSETS
	.align		4
        /*0080*/ 	.byte	0x04, 0x1c
        /*0082*/ 	.short	(.L_27 - .L_26)


	//   ....[0]....
.L_26:
        /*0084*/ 	.word	0x00000380


	//----- nvinfo : EIATTR_REQNTID
	.align		4
.L_27:
        /*0088*/ 	.byte	0x04, 0x10
        /*008a*/ 	.short	(.L_29 - .L_28)
.L_28:
        /*008c*/ 	.word	0x00000080
        /*0090*/ 	.word	0x00000001
        /*0094*/ 	.word	0x00000001


	//----- nvinfo : EIATTR_CBANK_PARAM_SIZE
	.align		4
.L_29:
        /*0098*/ 	.byte	0x03, 0x19
        /*009a*/ 	.short	0x0034


	//----- nvinfo : EIATTR_PARAM_CBANK
	.align		4
        /*009c*/ 	.byte	0x04, 0x0a
        /*009e*/ 	.short	(.L_31 - .L_30)
	.align		4
.L_30:
        /*00a0*/ 	.word	index@(.nv.constant0.triton_poi_fused__native_batch_norm_legit_no_training_silu_41)
        /*00a4*/ 	.short	0x0210
        /*00a6*/ 	.short	0x0034


	//----- nvinfo : EIATTR_SW_WAR
	.align		4
.L_31:
        /*00a8*/ 	.byte	0x04, 0x36
        /*00aa*/ 	.short	(.L_33 - .L_32)
.L_32:
        /*00ac*/ 	.word	0x00000008
.L_33:


//--------------------- .nv.callgraph             --------------------------
	.section	.nv.callgraph,"",@"SHT_CUDA_CALLGRAPH"
	.align	4
	.sectionentsize	8
	.align		4
        /*0000*/ 	.word	0x00000000
	.align		4
        /*0004*/ 	.word	0xffffffff
	.align		4
        /*0008*/ 	.word	0x00000000
	.align		4
        /*000c*/ 	.word	0xfffffffe
	.align		4
        /*0010*/ 	.word	0x00000000
	.align		4
        /*0014*/ 	.word	0xfffffffd
	.align		4
        /*0018*/ 	.word	0x00000000
	.align		4
        /*001c*/ 	.word	0xfffffffc


//--------------------- .nv.constant4             --------------------------
	.section	.nv.constant4,"a",@progbits
	.align	8
	.align		8
.nv.constant4:
        /*0000*/ 	.dword	_$_str
	.align		8
        /*0008*/ 	.dword	_$_str_$_2


//--------------------- .text.triton_poi_fused__native_batch_norm_legit_no_training_silu_41 --------------------------
	.section	.text.triton_poi_fused__native_batch_norm_legit_no_training_silu_41,"ax",@progbits
	.align	128
        .global         triton_poi_fused__native_batch_norm_legit_no_training_silu_41
        .type           triton_poi_fused__native_batch_norm_legit_no_training_silu_41,@function
        .size           triton_poi_fused__native_batch_norm_legit_no_training_silu_41,(.L_x_1 - triton_poi_fused__native_batch_norm_legit_no_training_silu_41)
        .other          triton_poi_fused__native_batch_norm_legit_no_training_silu_41,@"STO_CUDA_ENTRY STV_DEFAULT"
triton_poi_fused__native_batch_norm_legit_no_training_silu_41:
.text.triton_poi_fused__native_batch_norm_legit_no_training_silu_41:
[----:B------:R-:W-:Y:S01]  /*0000*/  LDC R1, c[0x0][0x28] ;  /* 0x00000a00ff017b82 */ /* 0x000fe20000000800 */
[----:B------:R-:W1:Y:S07]  /*0010*/  S2R R0, SR_TID.X ;  /* 0x0000000000007919 */ /* 0x000e6e0000002100 */
[----:B------:R-:W2:Y:S01]  /*0020*/  LDC.64 R6, c[0x0][0x228] ;  /* 0x00008a00ff067b82 */ /* 0x000ea20000000a00 */
[----:B------:R-:W-:Y:S01]  /*0030*/  ULDC.64 UR4, c[0x0][0x208] ;  /* 0x0000820000047ab9 */ /* 0x000fe20000000a00 */
[----:B------:R-:W3:Y:S06]  /*0040*/  S2R R3, SR_CTAID.X ;  /* 0x0000000000037919 */ /* 0x000eec0000002500 */
[----:B------:R-:W4:Y:S08]  /*0050*/  LDC.64 R4, c[0x0][0x220] ;  /* 0x00008800ff047b82 */ /* 0x000f300000000a00 */
[----:B------:R-:W5:Y:S08]  /*0060*/  LDC.64 R8, c[0x0][0x230] ;  /* 0x00008c00ff087b82 */ /* 0x000f700000000a00 */
[----:B------:R-:W5:Y:S01]  /*0070*/  LDC.64 R10, c[0x0][0x238] ;  /* 0x00008e00ff0a7b82 */ /* 0x000f620000000a00 */
[----:B-1----:R-:W-:-:S02]  /*0080*/  LOP3.LUT R0, R0, 0x7f, RZ, 0xc0, !PT ;  /* 0x0000007f00007812 */ /* 0x002fc400078ec0ff */
[----:B---3--:R-:W-:Y:S02]  /*0090*/  SHF.R.S32.HI R2, RZ, 0x18, R3 ;  /* 0x00000018ff027819 */ /* 0x008fe40000011403 */
[----:B------:R-:W-:Y:S02]  /*00a0*/  LEA R0, R3, R0, 0x7 ;  /* 0x0000000003007211 */ /* 0x000fe400078e38ff */
[----:B------:R-:W-:-:S04]  /*00b0*/  SGXT R3, R2, 0x1 ;  /* 0x000000010203781a */ /* 0x000fc80000000200 */
[----:B------:R-:W-:-:S04]  /*00c0*/  LEA.HI R3, R3, R0, RZ, 0xa ;  /* 0x0000000003037211 */ /* 0x000fc800078f50ff */
[----:B------:R-:W-:-:S04]  /*00d0*/  LOP3.LUT R3, R3, 0xfffffc00, RZ, 0xc0, !PT ;  /* 0xfffffc0003037812 */ /* 0x000fc800078ec0ff */
[----:B------:R-:W-:Y:S02]  /*00e0*/  IADD3 R13, R0, -R3, RZ ;  /* 0x80000003000d7210 */ /* 0x000fe40007ffe0ff */
[----:B------:R-:W1:Y:S03]  /*00f0*/  LDC.64 R2, c[0x0][0x218] ;  /* 0x00008600ff027b82 */ /* 0x000e660000000a00 */
[----:B--2---:R-:W-:-:S06]  /*0100*/  IMAD.WIDE R6, R13, 0x4, R6 ;  /* 0x000000040d067825 */ /* 0x004fcc00078e0206 */
[----:B------:R-:W2:Y:S01]  /*0110*/  LDG.E.EL R6, desc[UR4][R6.64] ;  /* 0x0000000406067981 */ /* 0x000ea2000c2e1900 */
[----:B----4-:R-:W-:-:S04]  /*0120*/  IMAD.WIDE R4, R13, 0x4, R4 ;  /* 0x000000040d047825 */ /* 0x010fc800078e0204 */
[C---:B-----5:R-:W-:Y:S02]  /*0130*/  IMAD.WIDE R8, R13.reuse, 0x4, R8 ;  /* 0x000000040d087825 */ /* 0x060fe400078e0208 */
[----:B------:R3:W4:Y:S02]  /*0140*/  LDG.E.EL R5, desc[UR4][R4.64] ;  /* 0x0000000404057981 */ /* 0x000724000c2e1900 */
[----:B0-----:R-:W-:Y:S02]  /*0150*/  IMAD.WIDE R10, R13, 0x4, R10 ;  /* 0x000000040d0a7825 */ /* 0x001fe400078e020a */
[----:B------:R-:W5:Y:S02]  /*0160*/  LDG.E.EL R8, desc[UR4][R8.64] ;  /* 0x0000000408087981 */ /* 0x000f64000c2e1900 */
[----:B-1----:R-:W-:Y:S02]  /*0170*/  IMAD.WIDE R2, R0, 0x4, R2 ;  /* 0x0000000400027825 */ /* 0x002fe400078e0202 */
[----:B------:R-:W5:Y:S04]  /*0180*/  LDG.E.EL R11, desc[UR4][R10.64] ;  /* 0x000000040a0b7981 */ /* 0x000f68000c2e1900 */
[----:B------:R-:W4:Y:S01]  /*0190*/  LDG.E R2, desc[UR4][R2.64] ;  /* 0x0000000402027981 */ /* 0x000f22000c1e1900 */
[----:B------:R-:W-:Y:S01]  /*01a0*/  HFMA2.MMA R12, -RZ, RZ, 1.625, 0 ;  /* 0x3e800000ff0c7435 */ /* 0x000fe200000001ff */
[----:B--2---:R-:W-:-:S04]  /*01b0*/  FADD R6, R6, 0.0010000000474974513054 ;  /* 0x3a83126f06067421 */ /* 0x004fc80000000000 */
[----:B------:R-:W0:Y:S02]  /*01c0*/  MUFU.SQRT R7, R6 ;  /* 0x0000000600077308 */ /* 0x000e240000002000 */
[C---:B0-----:R-:W-:Y:S02]  /*01d0*/  FSETP.GT.AND P0, PT, R7.reuse, 8.50705917302346158658e+37, PT ;  /* 0x7e8000000700780b */ /* 0x041fe40003f04000 */
[----:B------:R-:W-:-:S11]  /*01e0*/  FSETP.GEU.AND P1, PT, R7, 1.175494350822287508e-38, PT ;  /* 0x008000000700780b */ /* 0x000fd60003f2e000 */
[----:B------:R-:W-:-:S04]  /*01f0*/  @P0 FMUL R7, R7, 0.25 ;  /* 0x3e80000007070820 */ /* 0x000fc80000400000 */
[----:B------:R-:W-:-:S06]  /*0200*/  @!P1 FMUL R7, R7, 16777216 ;  /* 0x4b80000007079820 */ /* 0x000fcc0000400000 */
[----:B------:R-:W0:Y:S01]  /*0210*/  MUFU.RCP R7, R7 ;  /* 0x0000000700077308 */ /* 0x000e220000001000 */
[----:B---3--:R-:W-:Y:S01]  /*0220*/  FSEL R4, R12, 1, P0 ;  /* 0x3f8000000c047808 */ /* 0x008fe20000000000 */
[----:B----4-:R-:W-:-:S04]  /*0230*/  FADD R2, R2, -R5 ;  /* 0x8000000502027221 */ /* 0x010fc80000000000 */
[----:B------:R-:W-:-:S04]  /*0240*/  @!P1 FMUL R4, R4, 16777216 ;  /* 0x4b80000004049820 */ /* 0x000fc80000400000 */
[----:B0-----:R-:W-:-:S04]  /*0250*/  FMUL R3, R7, R4 ;  /* 0x0000000407037220 */ /* 0x001fc80000400000 */
[----:B------:R-:W-:-:S04]  /*0260*/  FMUL R2, R2, R3 ;  /* 0x0000000302027220 */ /* 0x000fc80000400000 */
[----:B-----5:R-:W-:-:S04]  /*0270*/  FFMA R8, R8, R2, R11 ;  /* 0x0000000208087223 */ /* 0x020fc8000000000b */
[----:B------:R-:W-:-:S04]  /*0280*/  FADD R2, RZ, -R8 ;  /* 0x80000008ff027221 */ /* 0x000fc80000000000 */
[----:B------:R-:W-:-:S05]  /*0290*/  FMUL R4, R2, 1.4426950216293334961 ;  /* 0x3fb8aa3b02047820 */ /* 0x000fca0000400000 */
[----:B------:R-:W-:-:S13]  /*02a0*/  FSETP.GEU.AND P0, PT, R4, -126, PT ;  /* 0xc2fc00000400780b */ /* 0x000fda0003f0e000 */
[----:B------:R-:W-:-:S04]  /*02b0*/  @!P0 FMUL R4, R4, 0.5 ;  /* 0x3f00000004048820 */ /* 0x000fc80000400000 */
[----:B------:R-:W0:Y:S02]  /*02c0*/  MUFU.EX2 R2, R4 ;  /* 0x0000000400027308 */ /* 0x000e240000000800 */
[----:B0-----:R-:W-:-:S04]  /*02d0*/  @!P0 FMUL R2, R2, R2 ;  /* 0x0000000202028220 */ /* 0x001fc80000400000 */
[----:B------:R-:W-:Y:S02]  /*02e0*/  FADD R5, R2, 1 ;  /* 0x3f80000002057421 */ /* 0x000fe40000000000 */
[----:B------:R-:W0:Y:S03]  /*02f0*/  LDC.64 R2, c[0x0][0x210] ;  /* 0x00008400ff027b82 */ /* 0x000e260000000a00 */
[----:B------:R-:W-:-:S13]  /*0300*/  FSETP.GT.AND P0, PT, R5, 8.50705917302346158658e+37, PT ;  /* 0x7e8000000500780b */ /* 0x000fda0003f04000 */
[----:B------:R-:W-:-:S06]  /*0310*/  @P0 FMUL R5, R5, 0.25 ;  /* 0x3e80000005050820 */ /* 0x000fcc0000400000 */
[----:B------:R-:W1:Y:S01]  /*0320*/  MUFU.RCP R5, R5 ;  /* 0x0000000500057308 */ /* 0x000e620000001000 */
[----:B------:R-:W-:Y:S01]  /*0330*/  FSEL R6, R12, 1, P0 ;  /* 0x3f8000000c067808 */ /* 0x000fe20000000000 */
[----:B0-----:R-:W-:-:S04]  /*0340*/  IMAD.WIDE R2, R0, 0x4, R2 ;  /* 0x0000000400027825 */ /* 0x001fc800078e0202 */
[----:B-1----:R-:W-:-:S04]  /*0350*/  FMUL R7, R5, R6 ;  /* 0x0000000605077220 */ /* 0x002fc80000400000 */
[----:B------:R-:W-:-:S05]  /*0360*/  FMUL R7, R8, R7 ;  /* 0x0000000708077220 */ /* 0x000fca0000400000 */
[----:B------:R-:W-:Y:S01]  /*0370*/  STG.E desc[UR4][R2.64], R7 ;  /* 0x0000000702007986 */ /* 0x000fe2000c101904 */
[----:B------:R-:W-:Y:S05]  /*0380*/  EXIT ;  /* 0x000000000000794d */ /* 0x000fea0003800000 */
.L_x_0:
[----:B------:R-:W-:-:S00]  /*0390*/  BRA `(.L_x_0) ;  /* 0xfffffffc00fc7947 */ /* 0x000fc0000383ffff */
[----:B------:R-:W-:-:S00]  /*03a0*/  NOP ;  /* 0x0000000000007918 */ /* 0x000fc00000000000 */
        /* <DEDUP_REMOVED lines=13> */
.L_x_1:


//--------------------- .nv.global.init           --------------------------
	.section	.nv.global.init,"aw",@progbits
.nv.global.init:
	.type		_$_str,@object
	.size		_$_str,(_$_str_$_2 - _$_str)
_$_str:
        /*0000*/ 	.byte	0x5f, 0x5f, 0x43, 0x55, 0x44, 0x41, 0x5f, 0x46, 0x54, 0x5a, 0x00
	.type		_$_str_$_2,@object
	.size		_$_str_$_2,(.L_1 - _$_str_$_2)
_$_str_$_2:
        /*000b*/ 	.byte	0x5f, 0x5f, 0x43, 0x55, 0x44, 0x41, 0x5f, 0x50, 0x52, 0x45, 0x43, 0x5f, 0x53, 0x51, 0x52, 0x54
        /*001b*/ 	.byte	0x00
.L_1:


//--------------------- .nv.constant0.triton_poi_fused__native_batch_norm_legit_no_training_silu_41 --------------------------
	.section	.nv.constant0.triton_poi_fused__native_batch_norm_legit_no_training_silu_41,"a",@progbits
	.sectionflags	@""
	.align	4
.nv.constant0.triton_poi_fused__native_batch_norm_legit_no_training_silu_41:
	.zero		580
